//
// Generated by NVIDIA NVVM Compiler
//
// Compiler Build ID: CL-36424714
// Cuda compilation tools, release 13.0, V13.0.88
// Based on NVVM 20.0.0
//

.version 9.0
.target sm_100
.address_size 64

	// .globl	_Z6warmupv
.extern .shared .align 16 .b8 s_arr[];

.visible .entry _Z6warmupv()
{


	ret;

}
	// .globl	_Z13oddEvenGlobalPiii
.visible .entry _Z13oddEvenGlobalPiii(
	.param .u64 .ptr .align 1 _Z13oddEvenGlobalPiii_param_0,
	.param .u32 _Z13oddEvenGlobalPiii_param_1,
	.param .u32 _Z13oddEvenGlobalPiii_param_2
)
{
	.reg .pred 	%p<3>;
	.reg .b32 	%r<16>;
	.reg .b64 	%rd<5>;

	ld.param.u64 	%rd2, [_Z13oddEvenGlobalPiii_param_0];
	ld.param.u32 	%r4, [_Z13oddEvenGlobalPiii_param_1];
	ld.param.u32 	%r5, [_Z13oddEvenGlobalPiii_param_2];
	mov.u32 	%r6, %ctaid.x;
	mov.u32 	%r7, %ntid.x;
	mov.u32 	%r8, %tid.x;
	mad.lo.s32 	%r9, %r6, %r7, %r8;
	shl.b32 	%r10, %r9, 1;
	shr.u32 	%r11, %r5, 31;
	add.s32 	%r12, %r5, %r11;
	and.b32  	%r13, %r12, -2;
	sub.s32 	%r14, %r5, %r13;
	add.s32 	%r1, %r14, %r10;
	add.s32 	%r15, %r1, 1;
	setp.ge.s32 	%p1, %r15, %r4;
	@%p1 bra 	$L__BB1_3;
	cvta.to.global.u64 	%rd3, %rd2;
	mul.wide.s32 	%rd4, %r1, 4;
	add.s64 	%rd1, %rd3, %rd4;
	ld.global.u32 	%r2, [%rd1];
	ld.global.u32 	%r3, [%rd1+4];
	setp.le.s32 	%p2, %r2, %r3;
	@%p2 bra 	$L__BB1_3;
	st.global.u32 	[%rd1], %r3;
	st.global.u32 	[%rd1+4], %r2;
$L__BB1_3:
	ret;

}
	// .globl	_Z13oddEvenSharedPii
.visible .entry _Z13oddEvenSharedPii(
	.param .u64 .ptr .align 1 _Z13oddEvenSharedPii_param_0,
	.param .u32 _Z13oddEvenSharedPii_param_1
)
{
	.reg .pred 	%p<18>;
	.reg .b32 	%r<45>;
	.reg .b64 	%rd<5>;

	ld.param.u64 	%rd2, [_Z13oddEvenSharedPii_param_0];
	ld.param.u32 	%r30, [_Z13oddEvenSharedPii_param_1];
	cvta.to.global.u64 	%rd3, %rd2;
	mov.u32 	%r1, %tid.x;
	setp.ge.s32 	%p1, %r1, %r30;
	mul.wide.u32 	%rd4, %r1, 4;
	add.s64 	%rd1, %rd3, %rd4;
	shl.b32 	%r31, %r1, 2;
	mov.u32 	%r32, s_arr;
	add.s32 	%r2, %r32, %r31;
	@%p1 bra 	$L__BB2_2;
	ld.global.u32 	%r33, [%rd1];
	st.shared.u32 	[%r2], %r33;
$L__BB2_2:
	bar.sync 	0;
	setp.lt.s32 	%p2, %r30, 1;
	@%p2 bra 	$L__BB2_24;
	shl.b32 	%r3, %r1, 1;
	and.b32  	%r4, %r30, 3;
	setp.lt.u32 	%p3, %r30, 4;
	mov.b32 	%r44, 0;
	@%p3 bra 	$L__BB2_18;
	and.b32  	%r44, %r30, 2147483644;
	add.s32 	%r6, %r3, 1;
	add.s32 	%r7, %r2, %r31;
	add.s32 	%r8, %r3, 2;
	neg.s32 	%r41, %r44;
$L__BB2_5:
	setp.ge.u32 	%p4, %r6, %r30;
	@%p4 bra 	$L__BB2_8;
	ld.shared.v2.u32 	{%r11, %r12}, [%r7];
	setp.le.s32 	%p5, %r11, %r12;
	@%p5 bra 	$L__BB2_8;
	st.shared.v2.u32 	[%r7], {%r12, %r11};
$L__BB2_8:
	setp.ge.u32 	%p6, %r8, %r30;
	bar.sync 	0;
	@%p6 bra 	$L__BB2_11;
	ld.shared.u32 	%r13, [%r7+4];
	ld.shared.u32 	%r14, [%r7+8];
	setp.le.s32 	%p7, %r13, %r14;
	@%p7 bra 	$L__BB2_11;
	st.shared.u32 	[%r7+4], %r14;
	st.shared.u32 	[%r7+8], %r13;
$L__BB2_11:
	setp.ge.u32 	%p8, %r6, %r30;
	bar.sync 	0;
	@%p8 bra 	$L__BB2_14;
	ld.shared.v2.u32 	{%r15, %r16}, [%r7];
	setp.le.s32 	%p9, %r15, %r16;
	@%p9 bra 	$L__BB2_14;
	st.shared.v2.u32 	[%r7], {%r16, %r15};
$L__BB2_14:
	setp.ge.u32 	%p10, %r8, %r30;
	bar.sync 	0;
	@%p10 bra 	$L__BB2_17;
	ld.shared.u32 	%r17, [%r7+4];
	ld.shared.u32 	%r18, [%r7+8];
	setp.le.s32 	%p11, %r17, %r18;
	@%p11 bra 	$L__BB2_17;
	st.shared.u32 	[%r7+4], %r18;
	st.shared.u32 	[%r7+8], %r17;
$L__BB2_17:
	bar.sync 	0;
	add.s32 	%r41, %r41, 4;
	setp.ne.s32 	%p12, %r41, 0;
	@%p12 bra 	$L__BB2_5;
$L__BB2_18:
	setp.eq.s32 	%p13, %r4, 0;
	@%p13 bra 	$L__BB2_24;
	neg.s32 	%r43, %r4;
$L__BB2_20:
	.pragma "nounroll";
	and.b32  	%r36, %r44, 1;
	add.s32 	%r24, %r36, %r3;
	add.s32 	%r37, %r24, 1;
	setp.ge.s32 	%p14, %r37, %r30;
	@%p14 bra 	$L__BB2_23;
	shl.b32 	%r38, %r24, 2;
	add.s32 	%r25, %r32, %r38;
	ld.shared.u32 	%r26, [%r25];
	ld.shared.u32 	%r27, [%r25+4];
	setp.le.s32 	%p15, %r26, %r27;
	@%p15 bra 	$L__BB2_23;
	st.shared.u32 	[%r25], %r27;
	st.shared.u32 	[%r25+4], %r26;
$L__BB2_23:
	bar.sync 	0;
	add.s32 	%r44, %r44, 1;
	add.s32 	%r43, %r43, 1;
	setp.ne.s32 	%p16, %r43, 0;
	@%p16 bra 	$L__BB2_20;
$L__BB2_24:
	setp.ge.s32 	%p17, %r1, %r30;
	@%p17 bra 	$L__BB2_26;
	ld.shared.u32 	%r40, [%r2];
	st.global.u32 	[%rd1], %r40;
$L__BB2_26:
	ret;

}
	// .globl	_Z17oddEvenMultiBlockPiii
.visible .entry _Z17oddEvenMultiBlockPiii(
	.param .u64 .ptr .align 1 _Z17oddEvenMultiBlockPiii_param_0,
	.param .u32 _Z17oddEvenMultiBlockPiii_param_1,
	.param .u32 _Z17oddEvenMultiBlockPiii_param_2
)
{
	.reg .pred 	%p<3>;
	.reg .b32 	%r<16>;
	.reg .b64 	%rd<5>;

	ld.param.u64 	%rd2, [_Z17oddEvenMultiBlockPiii_param_0];
	ld.param.u32 	%r4, [_Z17oddEvenMultiBlockPiii_param_1];
	ld.param.u32 	%r5, [_Z17oddEvenMultiBlockPiii_param_2];
	mov.u32 	%r6, %ctaid.x;
	mov.u32 	%r7, %ntid.x;
	mov.u32 	%r8, %tid.x;
	mad.lo.s32 	%r9, %r6, %r7, %r8;
	shl.b32 	%r10, %r9, 1;
	shr.u32 	%r11, %r5, 31;
	add.s32 	%r12, %r5, %r11;
	and.b32  	%r13, %r12, -2;
	sub.s32 	%r14, %r5, %r13;
	add.s32 	%r1, %r14, %r10;
	add.s32 	%r15, %r1, 1;
	setp.ge.s32 	%p1, %r15, %r4;
	@%p1 bra 	$L__BB3_3;
	cvta.to.global.u64 	%rd3, %rd2;
	mul.wide.s32 	%rd4, %r1, 4;
	add.s64 	%rd1, %rd3, %rd4;
	ld.global.u32 	%r2, [%rd1];
	ld.global.u32 	%r3, [%rd1+4];
	setp.le.s32 	%p2, %r2, %r3;
	@%p2 bra 	$L__BB3_3;
	st.global.u32 	[%rd1], %r3;
	st.global.u32 	[%rd1+4], %r2;
$L__BB3_3:
	ret;

}


// ===== COMPILED SASS (sm_100) =====

	.target	sm_100

	.elftype	@"ET_EXEC"


//--------------------- .note.nv.tkinfo           --------------------------
	.section	.note.nv.tkinfo,"",@"SHT_NOTE"
	.sectionflags	@"SHF_NOTE_NV_TKINFO"
	.tkinfo
        /*0018*/ 	.word	0x00000002
        /*0030*/ 	.string	""
        /*0030*/ 	.string	"ptxas"
        /*0030*/ 	.string	"Cuda compilation tools, release 13.0, V13.0.88"
        /*0030*/ 	.string	"Build cuda_13.0.r13.0/compiler.36424714_0"
        /*0030*/ 	.string	"-arch sm_100 -m 64 "



//--------------------- .note.nv.cuinfo           --------------------------
	.section	.note.nv.cuinfo,"",@"SHT_NOTE"
	.sectionflags	@"SHF_NOTE_NV_CUINFO"
        /*0018*/ 	.short	0x0002
        /*001a*/ 	.short	0x0064
        /*001c*/ 	.short	0x0082
	.zero		2


//--------------------- .nv.info                  --------------------------
	.section	.nv.info,"",@"SHT_CUDA_INFO"
	.align	4


	//----- nvinfo : EIATTR_REGCOUNT
	.align		4
        /*0000*/ 	.byte	0x04, 0x2f
        /*0002*/ 	.short	(.L_1 - .L_0)
	.align		4
.L_0:
        /*0004*/ 	.word	index@(_Z6warmupv)
        /*0008*/ 	.word	0x00000004


	//----- nvinfo : EIATTR_FRAME_SIZE
	.align		4
.L_1:
        /*000c*/ 	.byte	0x04, 0x11
        /*000e*/ 	.short	(.L_3 - .L_2)
	.align		4
.L_2:
        /*0010*/ 	.word	index@(_Z6warmupv)
        /*0014*/ 	.word	0x00000000


	//----- nvinfo : EIATTR_REGCOUNT
	.align		4
.L_3:
        /*0018*/ 	.byte	0x04, 0x2f
        /*001a*/ 	.short	(.L_5 - .L_4)
	.align		4
.L_4:
        /*001c*/ 	.word	index@(_Z13oddEvenGlobalPiii)
        /*0020*/ 	.word	0x00000008


	//----- nvinfo : EIATTR_FRAME_SIZE
	.align		4
.L_5:
        /*0024*/ 	.byte	0x04, 0x11
        /*0026*/ 	.short	(.L_7 - .L_6)
	.align		4
.L_6:
        /*0028*/ 	.word	index@(_Z13oddEvenGlobalPiii)
        /*002c*/ 	.word	0x00000000


	//----- nvinfo : EIATTR_REGCOUNT
	.align		4
.L_7:
        /*0030*/ 	.byte	0x04, 0x2f
        /*0032*/ 	.short	(.L_9 - .L_8)
	.align		4
.L_8:
        /*0034*/ 	.word	index@(_Z13oddEvenSharedPii)
        /*0038*/ 	.word	0x0000000e


	//----- nvinfo : EIATTR_FRAME_SIZE
	.align		4
.L_9:
        /*003c*/ 	.byte	0x04, 0x11
        /*003e*/ 	.short	(.L_11 - .L_10)
	.align		4
.L_10:
        /*0040*/ 	.word	index@(_Z13oddEvenSharedPii)
        /*0044*/ 	.word	0x00000000


	//----- nvinfo : EIATTR_REGCOUNT
	.align		4
.L_11:
        /*0048*/ 	.byte	0x04, 0x2f
        /*004a*/ 	.short	(.L_13 - .L_12)
	.align		4
.L_12:
        /*004c*/ 	.word	index@(_Z17oddEvenMultiBlockPiii)
        /*0050*/ 	.word	0x00000008


	//----- nvinfo : EIATTR_FRAME_SIZE
	.align		4
.L_13:
        /*0054*/ 	.byte	0x04, 0x11
        /*0056*/ 	.short	(.L_15 - .L_14)
	.align		4
.L_14:
        /*0058*/ 	.word	index@(_Z17oddEvenMultiBlockPiii)
        /*005c*/ 	.word	0x00000000


	//----- nvinfo : EIATTR_MIN_STACK_SIZE
	.align		4
.L_15:
        /*0060*/ 	.byte	0x04, 0x12
        /*0062*/ 	.short	(.L_17 - .L_16)
	.align		4
.L_16:
        /*0064*/ 	.word	index@(_Z17oddEvenMultiBlockPiii)
        /*0068*/ 	.word	0x00000000


	//----- nvinfo : EIATTR_MIN_STACK_SIZE
	.align		4
.L_17:
        /*006c*/ 	.byte	0x04, 0x12
        /*006e*/ 	.short	(.L_19 - .L_18)
	.align		4
.L_18:
        /*0070*/ 	.word	index@(_Z13oddEvenSharedPii)
        /*0074*/ 	.word	0x00000000


	//----- nvinfo : EIATTR_MIN_STACK_SIZE
	.align		4
.L_19:
        /*0078*/ 	.byte	0x04, 0x12
        /*007a*/ 	.short	(.L_21 - .L_20)
	.align		4
.L_20:
        /*007c*/ 	.word	index@(_Z13oddEvenGlobalPiii)
        /*0080*/ 	.word	0x00000000


	//----- nvinfo : EIATTR_MIN_STACK_SIZE
	.align		4
.L_21:
        /*0084*/ 	.byte	0x04, 0x12
        /*0086*/ 	.short	(.L_23 - .L_22)
	.align		4
.L_22:
        /*0088*/ 	.word	index@(_Z6warmupv)
        /*008c*/ 	.word	0x00000000
.L_23:


//--------------------- .nv.compat                --------------------------
	.section	.nv.compat,"",@"SHT_CUDA_COMPAT_INFO"
	.align	4
        /*0000*/ 	.byte	0x02, 0x09, 0x00, 0x00, 0x02, 0x02, 0x01, 0x00, 0x02, 0x05, 0x05, 0x00, 0x03, 0x07, 0x01, 0x01
        /*0010*/ 	.byte	0x02, 0x03, 0x00, 0x00, 0x02, 0x06, 0x01, 0x00, 0x04, 0x0b, 0x08, 0x00, 0x09, 0x00, 0x00, 0x00
        /*0020*/ 	.byte	0x00, 0x00, 0x00, 0x00


//--------------------- .nv.info._Z17oddEvenMultiBlockPiii --------------------------
	.section	.nv.info._Z17oddEvenMultiBlockPiii,"",@"SHT_CUDA_INFO"
	.sectionflags	@""
	.align	4


	//----- nvinfo : EIATTR_CUDA_API_VERSION
	.align		4
        /*0000*/ 	.byte	0x04, 0x37
        /*0002*/ 	.short	(.L_25 - .L_24)
.L_24:
        /*0004*/ 	.word	0x00000082


	//----- nvinfo : EIATTR_KPARAM_INFO
	.align		4
.L_25:
        /*0008*/ 	.byte	0x04, 0x17
        /*000a*/ 	.short	(.L_27 - .L_26)
.L_26:
        /*000c*/ 	.word	0x00000000
        /*0010*/ 	.short	0x0002
        /*0012*/ 	.short	0x000c
        /*0014*/ 	.byte	0x00, 0xf0, 0x11, 0x00


	//----- nvinfo : EIATTR_KPARAM_INFO
	.align		4
.L_27:
        /*0018*/ 	.byte	0x04, 0x17
        /*001a*/ 	.short	(.L_29 - .L_28)
.L_28:
        /*001c*/ 	.word	0x00000000
        /*0020*/ 	.short	0x0001
        /*0022*/ 	.short	0x0008
        /*0024*/ 	.byte	0x00, 0xf0, 0x11, 0x00


	//----- nvinfo : EIATTR_KPARAM_INFO
	.align		4
.L_29:
        /*0028*/ 	.byte	0x04, 0x17
        /*002a*/ 	.short	(.L_31 - .L_30)
.L_30:
        /*002c*/ 	.word	0x00000000
        /*0030*/ 	.short	0x0000
        /*0032*/ 	.short	0x0000
        /*0034*/ 	.byte	0x00, 0xf5, 0x21, 0x00


	//----- nvinfo : EIATTR_SPARSE_MMA_MASK
	.align		4
.L_31:
        /*0038*/ 	.byte	0x03, 0x50
        /*003a*/ 	.short	0x0000


	//----- nvinfo : EIATTR_MAXREG_COUNT
	.align		4
        /*003c*/ 	.byte	0x03, 0x1b
        /*003e*/ 	.short	0x00ff


	//----- nvinfo : EIATTR_MERCURY_ISA_VERSION
	.align		4
        /*0040*/ 	.byte	0x03, 0x5f
        /*0042*/ 	.short	0x0101


	//----- nvinfo : EIATTR_VRC_CTA_INIT_COUNT
	.align		4
        /*0044*/ 	.byte	0x02, 0x4a
	.zero		1
	.zero		1


	//----- nvinfo : EIATTR_EXIT_INSTR_OFFSETS
	.align		4
        /*0048*/ 	.byte	0x04, 0x1c
        /*004a*/ 	.short	(.L_33 - .L_32)


	//   ....[0]....
.L_32:
        /*004c*/ 	.word	0x000000c0


	//   ....[1]....
        /*0050*/ 	.word	0x00000130


	//   ....[2]....
        /*0054*/ 	.word	0x00000160


	//----- nvinfo : EIATTR_CBANK_PARAM_SIZE
	.align		4
.L_33:
        /*0058*/ 	.byte	0x03, 0x19
        /*005a*/ 	.short	0x0010


	//----- nvinfo : EIATTR_PARAM_CBANK
	.align		4
        /*005c*/ 	.byte	0x04, 0x0a
        /*005e*/ 	.short	(.L_35 - .L_34)
	.align		4
.L_34:
        /*0060*/ 	.word	index@(.nv.constant0._Z17oddEvenMultiBlockPiii)
        /*0064*/ 	.short	0x0380
        /*0066*/ 	.short	0x0010


	//----- nvinfo : EIATTR_SW_WAR
	.align		4
.L_35:
        /*0068*/ 	.byte	0x04, 0x36
        /*006a*/ 	.short	(.L_37 - .L_36)
.L_36:
        /*006c*/ 	.word	0x00000008
.L_37:


//--------------------- .nv.info._Z13oddEvenSharedPii --------------------------
	.section	.nv.info._Z13oddEvenSharedPii,"",@"SHT_CUDA_INFO"
	.sectionflags	@""
	.align	4


	//----- nvinfo : EIATTR_CUDA_API_VERSION
	.align		4
        /*0000*/ 	.byte	0x04, 0x37
        /*0002*/ 	.short	(.L_39 - .L_38)
.L_38:
        /*0004*/ 	.word	0x00000082


	//----- nvinfo : EIATTR_KPARAM_INFO
	.align		4
.L_39:
        /*0008*/ 	.byte	0x04, 0x17
        /*000a*/ 	.short	(.L_41 - .L_40)
.L_40:
        /*000c*/ 	.word	0x00000000
        /*0010*/ 	.short	0x0001
        /*0012*/ 	.short	0x0008
        /*0014*/ 	.byte	0x00, 0xf0, 0x11, 0x00


	//----- nvinfo : EIATTR_KPARAM_INFO
	.align		4
.L_41:
        /*0018*/ 	.byte	0x04, 0x17
        /*001a*/ 	.short	(.L_43 - .L_42)
.L_42:
        /*001c*/ 	.word	0x00000000
        /*0020*/ 	.short	0x0000
        /*0022*/ 	.short	0x0000
        /*0024*/ 	.byte	0x00, 0xf5, 0x21, 0x00


	//----- nvinfo : EIATTR_SPARSE_MMA_MASK
	.align		4
.L_43:
        /*0028*/ 	.byte	0x03, 0x50
        /*002a*/ 	.short	0x0000


	//----- nvinfo : EIATTR_MAXREG_COUNT
	.align		4
        /*002c*/ 	.byte	0x03, 0x1b
        /*002e*/ 	.short	0x00ff


	//----- nvinfo : EIATTR_NUM_BARRIERS
	.align		4
        /*0030*/ 	.byte	0x02, 0x4c
        /*0032*/ 	.byte	0x01
	.zero		1


	//----- nvinfo : EIATTR_MERCURY_ISA_VERSION
	.align		4
        /*0034*/ 	.byte	0x03, 0x5f
        /*0036*/ 	.short	0x0101


	//----- nvinfo : EIATTR_VRC_CTA_INIT_COUNT
	.align		4
        /*0038*/ 	.byte	0x02, 0x4a
	.zero		1
	.zero		1


	//----- nvinfo : EIATTR_EXIT_INSTR_OFFSETS
	.align		4
        /*003c*/ 	.byte	0x04, 0x1c
        /*003e*/ 	.short	(.L_45 - .L_44)


	//   ....[0]....
.L_44:
        /*0040*/ 	.word	0x000005d0


	//   ....[1]....
        /*0044*/ 	.word	0x00000600


	//----- nvinfo : EIATTR_CRS_STACK_SIZE
	.align		4
.L_45:
        /*0048*/ 	.byte	0x04, 0x1e
        /*004a*/ 	.short	(.L_47 - .L_46)
.L_46:
        /*004c*/ 	.word	0x00000000


	//----- nvinfo : EIATTR_CBANK_PARAM_SIZE
	.align		4
.L_47:
        /*0050*/ 	.byte	0x03, 0x19
        /*0052*/ 	.short	0x000c


	//----- nvinfo : EIATTR_PARAM_CBANK
	.align		4
        /*0054*/ 	.byte	0x04, 0x0a
        /*0056*/ 	.short	(.L_49 - .L_48)
	.align		4
.L_48:
        /*0058*/ 	.word	index@(.nv.constant0._Z13oddEvenSharedPii)
        /*005c*/ 	.short	0x0380
        /*005e*/ 	.short	0x000c


	//----- nvinfo : EIATTR_SW_WAR
	.align		4
.L_49:
        /*0060*/ 	.byte	0x04, 0x36
        /*0062*/ 	.short	(.L_51 - .L_50)
.L_50:
        /*0064*/ 	.word	0x00000008
.L_51:


//--------------------- .nv.info._Z13oddEvenGlobalPiii --------------------------
	.section	.nv.info._Z13oddEvenGlobalPiii,"",@"SHT_CUDA_INFO"
	.sectionflags	@""
	.align	4


	//----- nvinfo : EIATTR_CUDA_API_VERSION
	.align		4
        /*0000*/ 	.byte	0x04, 0x37
        /*0002*/ 	.short	(.L_53 - .L_52)
.L_52:
        /*0004*/ 	.word	0x00000082


	//----- nvinfo : EIATTR_KPARAM_INFO
	.align		4
.L_53:
        /*0008*/ 	.byte	0x04, 0x17
        /*000a*/ 	.short	(.L_55 - .L_54)
.L_54:
        /*000c*/ 	.word	0x00000000
        /*0010*/ 	.short	0x0002
        /*0012*/ 	.short	0x000c
        /*0014*/ 	.byte	0x00, 0xf0, 0x11, 0x00


	//----- nvinfo : EIATTR_KPARAM_INFO
	.align		4
.L_55:
        /*0018*/ 	.byte	0x04, 0x17
        /*001a*/ 	.short	(.L_57 - .L_56)
.L_56:
        /*001c*/ 	.word	0x00000000
        /*0020*/ 	.short	0x0001
        /*0022*/ 	.short	0x0008
        /*0024*/ 	.byte	0x00, 0xf0, 0x11, 0x00


	//----- nvinfo : EIATTR_KPARAM_INFO
	.align		4
.L_57:
        /*0028*/ 	.byte	0x04, 0x17
        /*002a*/ 	.short	(.L_59 - .L_58)
.L_58:
        /*002c*/ 	.word	0x00000000
        /*0030*/ 	.short	0x0000
        /*0032*/ 	.short	0x0000
        /*0034*/ 	.byte	0x00, 0xf5, 0x21, 0x00


	//----- nvinfo : EIATTR_SPARSE_MMA_MASK
	.align		4
.L_59:
        /*0038*/ 	.byte	0x03, 0x50
        /*003a*/ 	.short	0x0000


	//----- nvinfo : EIATTR_MAXREG_COUNT
	.align		4
        /*003c*/ 	.byte	0x03, 0x1b
        /*003e*/ 	.short	0x00ff


	//----- nvinfo : EIATTR_MERCURY_ISA_VERSION
	.align		4
        /*0040*/ 	.byte	0x03, 0x5f
        /*0042*/ 	.short	0x0101


	//----- nvinfo : EIATTR_VRC_CTA_INIT_COUNT
	.align		4
        /*0044*/ 	.byte	0x02, 0x4a
	.zero		1
	.zero		1


	//----- nvinfo : EIATTR_EXIT_INSTR_OFFSETS
	.align		4
        /*0048*/ 	.byte	0x04, 0x1c
        /*004a*/ 	.short	(.L_61 - .L_60)


	//   ....[0]....
.L_60:
        /*004c*/ 	.word	0x000000c0


	//   ....[1]....
        /*0050*/ 	.word	0x00000130


	//   ....[2]....
        /*0054*/ 	.word	0x00000160


	//----- nvinfo : EIATTR_CBANK_PARAM_SIZE
	.align		4
.L_61:
        /*0058*/ 	.byte	0x03, 0x19
        /*005a*/ 	.short	0x0010


	//----- nvinfo : EIATTR_PARAM_CBANK
	.align		4
        /*005c*/ 	.byte	0x04, 0x0a
        /*005e*/ 	.short	(.L_63 - .L_62)
	.align		4
.L_62:
        /*0060*/ 	.word	index@(.nv.constant0._Z13oddEvenGlobalPiii)
        /*0064*/ 	.short	0x0380
        /*0066*/ 	.short	0x0010


	//----- nvinfo : EIATTR_SW_WAR
	.align		4
.L_63:
        /*0068*/ 	.byte	0x04, 0x36
        /*006a*/ 	.short	(.L_65 - .L_64)
.L_64:
        /*006c*/ 	.word	0x00000008
.L_65:


//--------------------- .nv.info._Z6warmupv       --------------------------
	.section	.nv.info._Z6warmupv,"",@"SHT_CUDA_INFO"
	.sectionflags	@""
	.align	4


	//----- nvinfo : EIATTR_CUDA_API_VERSION
	.align		4
        /*0000*/ 	.byte	0x04, 0x37
        /*0002*/ 	.short	(.L_67 - .L_66)
.L_66:
        /*0004*/ 	.word	0x00000082


	//----- nvinfo : EIATTR_SPARSE_MMA_MASK
	.align		4
.L_67:
        /*0008*/ 	.byte	0x03, 0x50
        /*000a*/ 	.short	0x0000


	//----- nvinfo : EIATTR_MAXREG_COUNT
	.align		4
        /*000c*/ 	.byte	0x03, 0x1b
        /*000e*/ 	.short	0x00ff


	//----- nvinfo : EIATTR_MERCURY_ISA_VERSION
	.align		4
        /*0010*/ 	.byte	0x03, 0x5f
        /*0012*/ 	.short	0x0101


	//----- nvinfo : EIATTR_VRC_CTA_INIT_COUNT
	.align		4
        /*0014*/ 	.byte	0x02, 0x4a
	.zero		1
	.zero		1


	//----- nvinfo : EIATTR_EXIT_INSTR_OFFSETS
	.align		4
        /*0018*/ 	.byte	0x04, 0x1c
        /*001a*/ 	.short	(.L_69 - .L_68)


	//   ....[0]....
.L_68:
        /*001c*/ 	.word	0x00000010


	//----- nvinfo : EIATTR_SW_WAR
	.align		4
.L_69:
        /*0020*/ 	.byte	0x04, 0x36
        /*0022*/ 	.short	(.L_71 - .L_70)
.L_70:
        /*0024*/ 	.word	0x00000008
.L_71:


//--------------------- .nv.callgraph             --------------------------
	.section	.nv.callgraph,"",@"SHT_CUDA_CALLGRAPH"
	.align	4
	.sectionentsize	8
	.align		4
        /*0000*/ 	.word	0x00000000
	.align		4
        /*0004*/ 	.word	0xffffffff
	.align		4
        /*0008*/ 	.word	0x00000000
	.align		4
        /*000c*/ 	.word	0xfffffffe
	.align		4
        /*0010*/ 	.word	0x00000000
	.align		4
        /*0014*/ 	.word	0xfffffffd
	.align		4
        /*0018*/ 	.word	0x00000000
	.align		4
        /*001c*/ 	.word	0xfffffffc


//--------------------- .text._Z17oddEvenMultiBlockPiii --------------------------
	.section	.text._Z17oddEvenMultiBlockPiii,"ax",@progbits
	.align	128
        .global         _Z17oddEvenMultiBlockPiii
        .type           _Z17oddEvenMultiBlockPiii,@function
        .size           _Z17oddEvenMultiBlockPiii,(.L_x_18 - _Z17oddEvenMultiBlockPiii)
        .other          _Z17oddEvenMultiBlockPiii,@"STO_CUDA_ENTRY STV_DEFAULT"
_Z17oddEvenMultiBlockPiii:
.text._Z17oddEvenMultiBlockPiii:
[----:B------:R-:W-:Y:S01]  /*0000*/  LDC R1, c[0x0][0x37c] ;  /* 0x0000df00ff017b82 */ /* 0x000fe20000000800 */
[----:B------:R-:W0:Y:S01]  /*0010*/  S2R R3, SR_TID.X ;  /* 0x0000000000037919 */ /* 0x000e220000002100 */
[----:B------:R-:W1:Y:S06]  /*0020*/  LDCU.64 UR6, c[0x0][0x388] ;  /* 0x00007100ff0677ac */ /* 0x000e6c0008000a00 */
[----:B------:R-:W0:Y:S08]  /*0030*/  S2UR UR5, SR_CTAID.X ;  /* 0x00000000000579c3 */ /* 0x000e300000002500 */
[----:B------:R-:W0:Y:S01]  /*0040*/  LDC R0, c[0x0][0x360] ;  /* 0x0000d800ff007b82 */ /* 0x000e220000000800 */
[----:B-1----:R-:W-:-:S04]  /*0050*/  ULEA.HI UR4, UR7, UR7, URZ, 0x1 ;  /* 0x0000000707047291 */ /* 0x002fc8000f8f08ff */
[----:B------:R-:W-:-:S04]  /*0060*/  ULOP3.LUT UR4, UR4, 0xfffffffe, URZ, 0xc0, !UPT ;  /* 0xfffffffe04047892 */ /* 0x000fc8000f8ec0ff */
[----:B------:R-:W-:Y:S01]  /*0070*/  UIADD3 UR4, UPT, UPT, -UR4, UR7, URZ ;  /* 0x0000000704047290 */ /* 0x000fe2000fffe1ff */
[----:B0-----:R-:W-:-:S05]  /*0080*/  IMAD R0, R0, UR5, R3 ;  /* 0x0000000500007c24 */ /* 0x001fca000f8e0203 */
[----:B------:R-:W-:-:S04]  /*0090*/  LEA R5, R0, UR4, 0x1 ;  /* 0x0000000400057c11 */ /* 0x000fc8000f8e08ff */
[----:B------:R-:W-:-:S04]  /*00a0*/  IADD3 R0, PT, PT, R5, 0x1, RZ ;  /* 0x0000000105007810 */ /* 0x000fc80007ffe0ff */
[----:B------:R-:W-:-:S13]  /*00b0*/  ISETP.GE.AND P0, PT, R0, UR6, PT ;  /* 0x0000000600007c0c */ /* 0x000fda000bf06270 */
[----:B------:R-:W-:Y:S05]  /*00c0*/  @P0 EXIT ;  /* 0x000000000000094d */ /* 0x000fea0003800000 */
[----:B------:R-:W0:Y:S01]  /*00d0*/  LDC.64 R2, c[0x0][0x380] ;  /* 0x0000e000ff027b82 */ /* 0x000e220000000a00 */
[----:B------:R-:W1:Y:S01]  /*00e0*/  LDCU.64 UR4, c[0x0][0x358] ;  /* 0x00006b00ff0477ac */ /* 0x000e620008000a00 */
[----:B0-----:R-:W-:-:S05]  /*00f0*/  IMAD.WIDE R2, R5, 0x4, R2 ;  /* 0x0000000405027825 */ /* 0x001fca00078e0202 */
[----:B-1----:R-:W2:Y:S04]  /*0100*/  LDG.E R5, desc[UR4][R2.64] ;  /* 0x0000000402057981 */ /* 0x002ea8000c1e1900 */
[----:B------:R-:W2:Y:S02]  /*0110*/  LDG.E R0, desc[UR4][R2.64+0x4] ;  /* 0x0000040402007981 */ /* 0x000ea4000c1e1900 */
[----:B--2---:R-:W-:-:S13]  /*0120*/  ISETP.GT.AND P0, PT, R5, R0, PT ;  /* 0x000000000500720c */ /* 0x004fda0003f04270 */
[----:B------:R-:W-:Y:S05]  /*0130*/  @!P0 EXIT ;  /* 0x000000000000894d */ /* 0x000fea0003800000 */
[----:B------:R-:W-:Y:S04]  /*0140*/  STG.E desc[UR4][R2.64], R0 ;  /* 0x0000000002007986 */ /* 0x000fe8000c101904 */
[----:B------:R-:W-:Y:S01]  /*0150*/  STG.E desc[UR4][R2.64+0x4], R5 ;  /* 0x0000040502007986 */ /* 0x000fe2000c101904 */
[----:B------:R-:W-:Y:S05]  /*0160*/  EXIT ;  /* 0x000000000000794d */ /* 0x000fea0003800000 */
.L_x_0:
[----:B------:R-:W-:-:S00]  /*0170*/  BRA `(.L_x_0) ;  /* 0xfffffffc00fc7947 */ /* 0x000fc0000383ffff */
[----:B------:R-:W-:-:S00]  /*0180*/  NOP ;  /* 0x0000000000007918 */ /* 0x000fc00000000000 */
[----:B------:R-:W-:-:S00]  /*0190*/  NOP ;  /* 0x0000000000007918 */ /* 0x000fc00000000000 */
[----:B------:R-:W-:-:S00]  /*01a0*/  NOP ;  /* 0x0000000000007918 */ /* 0x000fc00000000000 */
[----:B------:R-:W-:-:S00]  /*01b0*/  NOP ;  /* 0x0000000000007918 */ /* 0x000fc00000000000 */
[----:B------:R-:W-:-:S00]  /*01c0*/  NOP ;  /* 0x0000000000007918 */ /* 0x000fc00000000000 */
[----:B------:R-:W-:-:S00]  /*01d0*/  NOP ;  /* 0x0000000000007918 */ /* 0x000fc00000000000 */
[----:B------:R-:W-:-:S00]  /*01e0*/  NOP ;  /* 0x0000000000007918 */ /* 0x000fc00000000000 */
[----:B------:R-:W-:-:S00]  /*01f0*/  NOP ;  /* 0x0000000000007918 */ /* 0x000fc00000000000 */
.L_x_18:


//--------------------- .text._Z13oddEvenSharedPii --------------------------
	.section	.text._Z13oddEvenSharedPii,"ax",@progbits
	.align	128
        .global         _Z13oddEvenSharedPii
        .type           _Z13oddEvenSharedPii,@function
        .size           _Z13oddEvenSharedPii,(.L_x_19 - _Z13oddEvenSharedPii)
        .other          _Z13oddEvenSharedPii,@"STO_CUDA_ENTRY STV_DEFAULT"
_Z13oddEvenSharedPii:
.text._Z13oddEvenSharedPii:
[----:B------:R-:W-:Y:S01]  /*0000*/  LDC R1, c[0x0][0x37c] ;  /* 0x0000df00ff017b82 */ /* 0x000fe20000000800 */
[----:B------:R-:W0:Y:S01]  /*0010*/  S2R R9, SR_TID.X ;  /* 0x0000000000097919 */ /* 0x000e220000002100 */
[----:B------:R-:W0:Y:S06]  /*0020*/  LDCU UR6, c[0x0][0x388] ;  /* 0x00007100ff0677ac */ /* 0x000e2c0008000800 */
[----:B------:R-:W1:Y:S01]  /*0030*/  LDC.64 R2, c[0x0][0x380] ;  /* 0x0000e000ff027b82 */ /* 0x000e620000000a00 */
[----:B------:R-:W2:Y:S01]  /*0040*/  LDCU.64 UR10, c[0x0][0x358] ;  /* 0x00006b00ff0a77ac */ /* 0x000ea20008000a00 */
[C---:B0-----:R-:W-:Y:S01]  /*0050*/  ISETP.GE.AND P0, PT, R9.reuse, UR6, PT ;  /* 0x0000000609007c0c */ /* 0x041fe2000bf06270 */
[----:B-1----:R-:W-:-:S12]  /*0060*/  IMAD.WIDE.U32 R2, R9, 0x4, R2 ;  /* 0x0000000409027825 */ /* 0x002fd800078e0002 */
[----:B--2---:R-:W2:Y:S01]  /*0070*/  @!P0 LDG.E R5, desc[UR10][R2.64] ;  /* 0x0000000a02058981 */ /* 0x004ea2000c1e1900 */
[----:B------:R-:W0:Y:S01]  /*0080*/  S2UR UR5, SR_CgaCtaId ;  /* 0x00000000000579c3 */ /* 0x000e220000008800 */
[----:B------:R-:W-:Y:S01]  /*0090*/  UMOV UR4, 0x400 ;  /* 0x0000040000047882 */ /* 0x000fe20000000000 */
[----:B------:R-:W-:Y:S02]  /*00a0*/  UISETP.GE.AND UP0, UPT, UR6, 0x1, UPT ;  /* 0x000000010600788c */ /* 0x000fe4000bf06270 */
[----:B0-----:R-:W-:-:S06]  /*00b0*/  ULEA UR5, UR5, UR4, 0x18 ;  /* 0x0000000405057291 */ /* 0x001fcc000f8ec0ff */
[----:B------:R-:W-:-:S05]  /*00c0*/  LEA R0, R9, UR5, 0x2 ;  /* 0x0000000509007c11 */ /* 0x000fca000f8e10ff */
[----:B--2---:R0:W-:Y:S01]  /*00d0*/  @!P0 STS [R0], R5 ;  /* 0x0000000500008388 */ /* 0x0041e20000000800 */
[----:B------:R-:W-:Y:S06]  /*00e0*/  BAR.SYNC.DEFER_BLOCKING 0x0 ;  /* 0x0000000000007b1d */ /* 0x000fec0000010000 */
[----:B------:R-:W-:Y:S05]  /*00f0*/  BRA.U !UP0, `(.L_x_1) ;  /* 0x0000000508307547 */ /* 0x000fea000b800000 */
[----:B------:R-:W-:Y:S02]  /*0100*/  UISETP.GE.U32.AND UP0, UPT, UR6, 0x4, UPT ;  /* 0x000000040600788c */ /* 0x000fe4000bf06070 */
[----:B------:R-:W-:Y:S01]  /*0110*/  ULOP3.LUT UR8, UR6, 0x3, URZ, 0xc0, !UPT ;  /* 0x0000000306087892 */ /* 0x000fe2000f8ec0ff */
[----:B------:R-:W-:-:S06]  /*0120*/  UMOV UR4, URZ ;  /* 0x000000ff00047c82 */ /* 0x000fcc0008000000 */
[----:B------:R-:W-:Y:S05]  /*0130*/  BRA.U !UP0, `(.L_x_2) ;  /* 0x0000000108c87547 */ /* 0x000fea000b800000 */
[C---:B------:R-:W-:Y:S01]  /*0140*/  IMAD.SHL.U32 R4, R9.reuse, 0x2, RZ ;  /* 0x0000000209047824 */ /* 0x040fe200078e00ff */
[----:B------:R-:W-:Y:S01]  /*0150*/  ULOP3.LUT UR4, UR6, 0x7ffffffc, URZ, 0xc0, !UPT ;  /* 0x7ffffffc06047892 */ /* 0x000fe2000f8ec0ff */
[----:B0-----:R-:W-:Y:S01]  /*0160*/  IMAD R5, R9, 0x4, R0 ;  /* 0x0000000409057824 */ /* 0x001fe200078e0200 */
[----:B------:R-:W0:Y:S01]  /*0170*/  LDCU UR7, c[0x0][0x388] ;  /* 0x00007100ff0777ac */ /* 0x000e220008000800 */
[C---:B------:R-:W-:Y:S02]  /*0180*/  VIADD R8, R4.reuse, 0x1 ;  /* 0x0000000104087836 */ /* 0x040fe40000000000 */
[----:B------:R-:W-:Y:S01]  /*0190*/  VIADD R4, R4, 0x2 ;  /* 0x0000000204047836 */ /* 0x000fe20000000000 */
[----:B------:R-:W-:Y:S02]  /*01a0*/  UIADD3 UR9, UPT, UPT, -UR4, URZ, URZ ;  /* 0x000000ff04097290 */ /* 0x000fe4000fffe1ff */
[----:B------:R-:W-:-:S13]  /*01b0*/  ISETP.GE.U32.AND P1, PT, R8, UR6, PT ;  /* 0x0000000608007c0c */ /* 0x000fda000bf26070 */
.L_x_11:
[----:B------:R-:W-:Y:S01]  /*01c0*/  UIADD3 UR9, UPT, UPT, UR9, 0x4, URZ ;  /* 0x0000000409097890 */ /* 0x000fe2000fffe0ff */
[----:B------:R-:W-:Y:S01]  /*01d0*/  BSSY.RECONVERGENT B0, `(.L_x_3) ;  /* 0x000000a000007945 */ /* 0x000fe20003800200 */
[----:B0-----:R-:W-:Y:S02]  /*01e0*/  UMOV UR6, UR7 ;  /* 0x0000000700067c82 */ /* 0x001fe40008000000 */
[----:B------:R-:W-:Y:S01]  /*01f0*/  UISETP.NE.AND UP0, UPT, UR9, URZ, UPT ;  /* 0x000000ff0900728c */ /* 0x000fe2000bf05270 */
[----:B------:R-:W-:Y:S01]  /*0200*/  ISETP.GE.U32.AND P0, PT, R4, UR6, PT ;  /* 0x0000000604007c0c */ /* 0x000fe2000bf06070 */
[----:B-123--:R-:W-:-:S12]  /*0210*/  @P1 BRA `(.L_x_4) ;  /* 0x0000000000141947 */ /* 0x00efd80003800000 */
[----:B------:R-:W0:Y:S02]  /*0220*/  LDS.64 R6, [R5] ;  /* 0x0000000005067984 */ /* 0x000e240000000a00 */
[----:B0-----:R-:W-:Y:S01]  /*0230*/  ISETP.GT.AND P1, PT, R6, R7, PT ;  /* 0x000000070600720c */ /* 0x001fe20003f24270 */
[----:B------:R-:W-:Y:S02]  /*0240*/  IMAD.MOV.U32 R10, RZ, RZ, R7 ;  /* 0x000000ffff0a7224 */ /* 0x000fe400078e0007 */
[----:B------:R-:W-:-:S10]  /*0250*/  IMAD.MOV.U32 R11, RZ, RZ, R6 ;  /* 0x000000ffff0b7224 */ /* 0x000fd400078e0006 */
[----:B------:R0:W-:Y:S02]  /*0260*/  @P1 STS.64 [R5], R10 ;  /* 0x0000000a05001388 */ /* 0x0001e40000000a00 */
.L_x_4:
[----:B------:R-:W-:Y:S05]  /*0270*/  BSYNC.RECONVERGENT B0 ;  /* 0x0000000000007941 */ /* 0x000fea0003800200 */
.L_x_3:
[----:B------:R-:W-:Y:S01]  /*0280*/  BAR.SYNC.DEFER_BLOCKING 0x0 ;  /* 0x0000000000007b1d */ /* 0x000fe20000010000 */
[----:B------:R-:W-:-:S05]  /*0290*/  ISETP.GE.U32.AND P1, PT, R8, UR6, PT ;  /* 0x0000000608007c0c */ /* 0x000fca000bf26070 */
[----:B------:R-:W-:Y:S04]  /*02a0*/  BSSY.RECONVERGENT B0, `(.L_x_5) ;  /* 0x0000007000007945 */ /* 0x000fe80003800200 */
[----:B------:R-:W-:Y:S05]  /*02b0*/  @P0 BRA `(.L_x_6) ;  /* 0x0000000000140947 */ /* 0x000fea0003800000 */
[----:B------:R-:W-:Y:S04]  /*02c0*/  LDS R6, [R5+0x4] ;  /* 0x0000040005067984 */ /* 0x000fe80000000800 */
[----:B------:R-:W1:Y:S02]  /*02d0*/  LDS R7, [R5+0x8] ;  /* 0x0000080005077984 */ /* 0x000e640000000800 */
[----:B-1----:R-:W-:-:S13]  /*02e0*/  ISETP.GT.AND P2, PT, R6, R7, PT ;  /* 0x000000070600720c */ /* 0x002fda0003f44270 */
[----:B------:R1:W-:Y:S04]  /*02f0*/  @P2 STS [R5+0x4], R7 ;  /* 0x0000040705002388 */ /* 0x0003e80000000800 */
[----:B------:R1:W-:Y:S02]  /*0300*/  @P2 STS [R5+0x8], R6 ;  /* 0x0000080605002388 */ /* 0x0003e40000000800 */
.L_x_6:
[----:B------:R-:W-:Y:S05]  /*0310*/  BSYNC.RECONVERGENT B0 ;  /* 0x0000000000007941 */ /* 0x000fea0003800200 */
.L_x_5:
[----:B------:R-:W-:Y:S06]  /*0320*/  BAR.SYNC.DEFER_BLOCKING 0x0 ;  /* 0x0000000000007b1d */ /* 0x000fec0000010000 */
[----:B------:R-:W-:Y:S04]  /*0330*/  BSSY.RECONVERGENT B0, `(.L_x_7) ;  /* 0x0000007000007945 */ /* 0x000fe80003800200 */
[----:B------:R-:W-:Y:S05]  /*0340*/  @P1 BRA `(.L_x_8) ;  /* 0x0000000000141947 */ /* 0x000fea0003800000 */
[----:B-1----:R-:W1:Y:S02]  /*0350*/  LDS.64 R6, [R5] ;  /* 0x0000000005067984 */ /* 0x002e640000000a00 */
[----:B-1----:R-:W-:Y:S01]  /*0360*/  ISETP.GT.AND P2, PT, R6, R7, PT ;  /* 0x000000070600720c */ /* 0x002fe20003f44270 */
[----:B0-----:R-:W-:Y:S02]  /*0370*/  IMAD.MOV.U32 R10, RZ, RZ, R7 ;  /* 0x000000ffff0a7224 */ /* 0x001fe400078e0007 */
[----:B------:R-:W-:-:S10]  /*0380*/  IMAD.MOV.U32 R11, RZ, RZ, R6 ;  /* 0x000000ffff0b7224 */ /* 0x000fd400078e0006 */
[----:B------:R2:W-:Y:S02]  /*0390*/  @P2 STS.64 [R5], R10 ;  /* 0x0000000a05002388 */ /* 0x0005e40000000a00 */
.L_x_8:
[----:B------:R-:W-:Y:S05]  /*03a0*/  BSYNC.RECONVERGENT B0 ;  /* 0x0000000000007941 */ /* 0x000fea0003800200 */
.L_x_7:
[----:B------:R-:W-:Y:S06]  /*03b0*/  BAR.SYNC.DEFER_BLOCKING 0x0 ;  /* 0x0000000000007b1d */ /* 0x000fec0000010000 */
[----:B------:R-:W-:Y:S04]  /*03c0*/  BSSY.RECONVERGENT B0, `(.L_x_9) ;  /* 0x0000007000007945 */ /* 0x000fe80003800200 */
[----:B------:R-:W-:Y:S05]  /*03d0*/  @P0 BRA `(.L_x_10) ;  /* 0x0000000000140947 */ /* 0x000fea0003800000 */
[----:B-1----:R-:W-:Y:S04]  /*03e0*/  LDS R6, [R5+0x4] ;  /* 0x0000040005067984 */ /* 0x002fe80000000800 */
[----:B------:R-:W1:Y:S02]  /*03f0*/  LDS R7, [R5+0x8] ;  /* 0x0000080005077984 */ /* 0x000e640000000800 */
[----:B-1----:R-:W-:-:S13]  /*0400*/  ISETP.GT.AND P0, PT, R6, R7, PT ;  /* 0x000000070600720c */ /* 0x002fda0003f04270 */
[----:B------:R3:W-:Y:S04]  /*0410*/  @P0 STS [R5+0x4], R7 ;  /* 0x0000040705000388 */ /* 0x0007e80000000800 */
[----:B------:R3:W-:Y:S02]  /*0420*/  @P0 STS [R5+0x8], R6 ;  /* 0x0000080605000388 */ /* 0x0007e40000000800 */
.L_x_10:
[----:B------:R-:W-:Y:S05]  /*0430*/  BSYNC.RECONVERGENT B0 ;  /* 0x0000000000007941 */ /* 0x000fea0003800200 */
.L_x_9:
[----:B------:R-:W-:Y:S06]  /*0440*/  BAR.SYNC.DEFER_BLOCKING 0x0 ;  /* 0x0000000000007b1d */ /* 0x000fec0000010000 */
[----:B------:R-:W-:Y:S05]  /*0450*/  BRA.U UP0, `(.L_x_11) ;  /* 0xfffffffd00587547 */ /* 0x000fea000b83ffff */
.L_x_2:
[----:B------:R-:W-:-:S09]  /*0460*/  UISETP.NE.AND UP0, UPT, UR8, URZ, UPT ;  /* 0x000000ff0800728c */ /* 0x000fd2000bf05270 */
[----:B------:R-:W-:Y:S05]  /*0470*/  BRA.U !UP0, `(.L_x_1) ;  /* 0x0000000108507547 */ /* 0x000fea000b800000 */
[----:B------:R-:W4:Y:S01]  /*0480*/  LDCU UR6, c[0x0][0x388] ;  /* 0x00007100ff0677ac */ /* 0x000f220008000800 */
[----:B------:R-:W-:-:S12]  /*0490*/  UIADD3 UR7, UPT, UPT, -UR8, URZ, URZ ;  /* 0x000000ff08077290 */ /* 0x000fd8000fffe1ff */
.L_x_14:
[----:B------:R-:W-:Y:S01]  /*04a0*/  ULOP3.LUT UR9, UR4, 0x1, URZ, 0xc0, !UPT ;  /* 0x0000000104097892 */ /* 0x000fe2000f8ec0ff */
[----:B------:R-:W-:Y:S01]  /*04b0*/  BSSY.RECONVERGENT B0, `(.L_x_12) ;  /* 0x000000d000007945 */ /* 0x000fe20003800200 */
[----:B------:R-:W-:-:S04]  /*04c0*/  UIADD3 UR7, UPT, UPT, UR7, 0x1, URZ ;  /* 0x0000000107077890 */ /* 0x000fc8000fffe0ff */
[----:B0-----:R-:W-:Y:S01]  /*04d0*/  LEA R4, R9, UR9, 0x1 ;  /* 0x0000000909047c11 */ /* 0x001fe2000f8e08ff */
[----:B------:R-:W-:-:S04]  /*04e0*/  UISETP.NE.AND UP0, UPT, UR7, URZ, UPT ;  /* 0x000000ff0700728c */ /* 0x000fc8000bf05270 */
[----:B0123--:R-:W-:-:S05]  /*04f0*/  VIADD R5, R4, 0x1 ;  /* 0x0000000104057836 */ /* 0x00ffca0000000000 */
[----:B----4-:R-:W-:-:S13]  /*0500*/  ISETP.GE.AND P0, PT, R5, UR6, PT ;  /* 0x0000000605007c0c */ /* 0x010fda000bf06270 */
[----:B------:R-:W-:Y:S05]  /*0510*/  @P0 BRA `(.L_x_13) ;  /* 0x0000000000180947 */ /* 0x000fea0003800000 */
[----:B------:R-:W-:-:S05]  /*0520*/  LEA R4, R4, UR5, 0x2 ;  /* 0x0000000504047c11 */ /* 0x000fca000f8e10ff */
[----:B------:R-:W-:Y:S04]  /*0530*/  LDS R5, [R4] ;  /* 0x0000000004057984 */ /* 0x000fe80000000800 */
[----:B------:R-:W0:Y:S02]  /*0540*/  LDS R6, [R4+0x4] ;  /* 0x0000040004067984 */ /* 0x000e240000000800 */
[----:B0-----:R-:W-:-:S13]  /*0550*/  ISETP.GT.AND P0, PT, R5, R6, PT ;  /* 0x000000060500720c */ /* 0x001fda0003f04270 */
[----:B------:R0:W-:Y:S04]  /*0560*/  @P0 STS [R4], R6 ;  /* 0x0000000604000388 */ /* 0x0001e80000000800 */
[----:B------:R0:W-:Y:S02]  /*0570*/  @P0 STS [R4+0x4], R5 ;  /* 0x0000040504000388 */ /* 0x0001e40000000800 */
.L_x_13:
[----:B------:R-:W-:Y:S05]  /*0580*/  BSYNC.RECONVERGENT B0 ;  /* 0x0000000000007941 */ /* 0x000fea0003800200 */
.L_x_12:
[----:B------:R-:W-:Y:S01]  /*0590*/  BAR.SYNC.DEFER_BLOCKING 0x0 ;  /* 0x0000000000007b1d */ /* 0x000fe20000010000 */
[----:B------:R-:W-:-:S05]  /*05a0*/  UIADD3 UR4, UPT, UPT, UR4, 0x1, URZ ;  /* 0x0000000104047890 */ /* 0x000fca000fffe0ff */
[----:B------:R-:W-:Y:S07]  /*05b0*/  BRA.U UP0, `(.L_x_14) ;  /* 0xfffffffd00b87547 */ /* 0x000fee000b83ffff */
.L_x_1:
[----:B------:R-:W-:-:S13]  /*05c0*/  ISETP.GE.AND P0, PT, R9, UR6, PT ;  /* 0x0000000609007c0c */ /* 0x000fda000bf06270 */
[----:B------:R-:W-:Y:S05]  /*05d0*/  @P0 EXIT ;  /* 0x000000000000094d */ /* 0x000fea0003800000 */
[----:B0123--:R-:W0:Y:S04]  /*05e0*/  LDS R5, [R0] ;  /* 0x0000000000057984 */ /* 0x00fe280000000800 */
[----:B0-----:R-:W-:Y:S01]  /*05f0*/  STG.E desc[UR10][R2.64], R5 ;  /* 0x0000000502007986 */ /* 0x001fe2000c10190a */
[----:B------:R-:W-:Y:S05]  /*0600*/  EXIT ;  /* 0x000000000000794d */ /* 0x000fea0003800000 */
.L_x_15:
        /* <DEDUP_REMOVED lines=15> */
.L_x_19:


//--------------------- .text._Z13oddEvenGlobalPiii --------------------------
	.section	.text._Z13oddEvenGlobalPiii,"ax",@progbits
	.align	128
        .global         _Z13oddEvenGlobalPiii
        .type           _Z13oddEvenGlobalPiii,@function
        .size           _Z13oddEvenGlobalPiii,(.L_x_20 - _Z13oddEvenGlobalPiii)
        .other          _Z13oddEvenGlobalPiii,@"STO_CUDA_ENTRY STV_DEFAULT"
_Z13oddEvenGlobalPiii:
.text._Z13oddEvenGlobalPiii:
        /* <DEDUP_REMOVED lines=23> */
.L_x_16:
        /* <DEDUP_REMOVED lines=9> */
.L_x_20:


//--------------------- .text._Z6warmupv          --------------------------
	.section	.text._Z6warmupv,"ax",@progbits
	.align	128
        .global         _Z6warmupv
        .type           _Z6warmupv,@function
        .size           _Z6warmupv,(.L_x_21 - _Z6warmupv)
        .other          _Z6warmupv,@"STO_CUDA_ENTRY STV_DEFAULT"
_Z6warmupv:
.text._Z6warmupv:
[----:B------:R-:W-:Y:S01]  /*0000*/  LDC R1, c[0x0][0x37c] ;  /* 0x0000df00ff017b82 */ /* 0x000fe20000000800 */
[----:B------:R-:W-:Y:S05]  /*0010*/  EXIT ;  /* 0x000000000000794d */ /* 0x000fea0003800000 */
.L_x_17:
        /* <DEDUP_REMOVED lines=14> */
.L_x_21:


//--------------------- .nv.shared._Z17oddEvenMultiBlockPiii --------------------------
	.section	.nv.shared._Z17oddEvenMultiBlockPiii,"aw",@nobits
	.sectionflags	@""
	.align	16
	.zero		1024


//--------------------- .nv.shared.reserved.0     --------------------------
	.section	.nv.shared.reserved.0,"aw",@nobits
	.weak		__nv_reservedSMEM_offset_0_alias
	.size		__nv_reservedSMEM_offset_0_alias, 0, 64
	.other		__nv_reservedSMEM_offset_0_alias,@"STO_CUDA_RESERVED_SHARED STV_DEFAULT"
__nv_reservedSMEM_offset_0_alias:
	.zero		0
	.zero		64


//--------------------- .nv.shared._Z13oddEvenSharedPii --------------------------
	.section	.nv.shared._Z13oddEvenSharedPii,"aw",@nobits
	.sectionflags	@""
	.align	16
	.zero		1024


//--------------------- .nv.shared._Z13oddEvenGlobalPiii --------------------------
	.section	.nv.shared._Z13oddEvenGlobalPiii,"aw",@nobits
	.sectionflags	@""
	.align	16
	.zero		1024


//--------------------- .nv.shared._Z6warmupv     --------------------------
	.section	.nv.shared._Z6warmupv,"aw",@nobits
	.sectionflags	@""
	.align	16
	.zero		1024


//--------------------- .nv.constant0._Z17oddEvenMultiBlockPiii --------------------------
	.section	.nv.constant0._Z17oddEvenMultiBlockPiii,"a",@progbits
	.sectionflags	@""
	.align	4
.nv.constant0._Z17oddEvenMultiBlockPiii:
	.zero		912


//--------------------- .nv.constant0._Z13oddEvenSharedPii --------------------------
	.section	.nv.constant0._Z13oddEvenSharedPii,"a",@progbits
	.sectionflags	@""
	.align	4
.nv.constant0._Z13oddEvenSharedPii:
	.zero		908


//--------------------- .nv.constant0._Z13oddEvenGlobalPiii --------------------------
	.section	.nv.constant0._Z13oddEvenGlobalPiii,"a",@progbits
	.sectionflags	@""
	.align	4
.nv.constant0._Z13oddEvenGlobalPiii:
	.zero		912


//--------------------- .nv.constant0._Z6warmupv  --------------------------
	.section	.nv.constant0._Z6warmupv,"a",@progbits
	.sectionflags	@""
	.align	4
.nv.constant0._Z6warmupv:
	.zero		896


//--------------------- SYMBOLS --------------------------

	.type		.nv.reservedSmem.offset0,@object
	.size		.nv.reservedSmem.offset0,0x4
	.type		.nv.reservedSmem.cap,@object
	.size		.nv.reservedSmem.cap,0x4
